	.headerflags	@"EF_CUDA_TEXMODE_UNIFIED EF_CUDA_64BIT_ADDRESS EF_CUDA_ACCELERATORS EF_CUDA_SM90 EF_CUDA_VIRTUAL_SM(EF_CUDA_SM90)"
	.elftype	@"ET_EXEC"


//--------------------- .nv.info                  --------------------------
	.section	.nv.info,"",@"SHT_CUDA_INFO"
	.align	4


	//----- nvinfo : EIATTR_REGCOUNT
	.align		4
        /*0000*/ 	.byte	0x04, 0x2f
        /*0002*/ 	.short	(.L_1 - .L_0)
	.align		4
.L_0:
        /*0004*/ 	.word	index@(triton_poi_fused_add_native_layer_norm_4)
        /*0008*/ 	.word	0x00000014


	//----- nvinfo : EIATTR_MIN_STACK_SIZE
	.align		4
.L_1:
        /*000c*/ 	.byte	0x04, 0x12
        /*000e*/ 	.short	(.L_3 - .L_2)
	.align		4
.L_2:
        /*0010*/ 	.word	index@(triton_poi_fused_add_native_layer_norm_4)
        /*0014*/ 	.word	0x00000000


	//----- nvinfo : EIATTR_FRAME_SIZE
	.align		4
.L_3:
        /*0018*/ 	.byte	0x04, 0x11
        /*001a*/ 	.short	(.L_5 - .L_4)
	.align		4
.L_4:
        /*001c*/ 	.word	index@(triton_poi_fused_add_native_layer_norm_4)
        /*0020*/ 	.word	0x00000000


	//----- nvinfo : EIATTR_MIN_STACK_SIZE
	.align		4
.L_5:
        /*0024*/ 	.byte	0x04, 0x12
        /*0026*/ 	.short	(.L_7 - .L_6)
	.align		4
.L_6:
        /*0028*/ 	.word	index@(triton_poi_fused_add_native_layer_norm_4)
        /*002c*/ 	.word	0x00000000
.L_7:


//--------------------- .nv.info.triton_poi_fused_add_native_layer_norm_4 --------------------------
	.section	.nv.info.triton_poi_fused_add_native_layer_norm_4,"",@"SHT_CUDA_INFO"
	.sectionflags	@""
	.align	4


	//----- nvinfo : EIATTR_CUDA_API_VERSION
	.align		4
        /*0000*/ 	.byte	0x04, 0x37
        /*0002*/ 	.short	(.L_9 - .L_8)
.L_8:
        /*0004*/ 	.word	0x0000007c


	//----- nvinfo : EIATTR_KPARAM_INFO
	.align		4
.L_9:
        /*0008*/ 	.byte	0x04, 0x17
        /*000a*/ 	.short	(.L_11 - .L_10)
.L_10:
        /*000c*/ 	.word	0x00000000
        /*0010*/ 	.short	0x0004
        /*0012*/ 	.short	0x0020
        /*0014*/ 	.byte	0x00, 0xf0, 0x11, 0x00


	//----- nvinfo : EIATTR_KPARAM_INFO
	.align		4
.L_11:
        /*0018*/ 	.byte	0x04, 0x17
        /*001a*/ 	.short	(.L_13 - .L_12)
.L_12:
        /*001c*/ 	.word	0x00000000
        /*0020*/ 	.short	0x0003
        /*0022*/ 	.short	0x0018
        /*0024*/ 	.byte	0x00, 0xf4, 0x21, 0x00


	//----- nvinfo : EIATTR_KPARAM_INFO
	.align		4
.L_13:
        /*0028*/ 	.byte	0x04, 0x17
        /*002a*/ 	.short	(.L_15 - .L_14)
.L_14:
        /*002c*/ 	.word	0x00000000
        /*0030*/ 	.short	0x0002
        /*0032*/ 	.short	0x0010
        /*0034*/ 	.byte	0x00, 0xf4, 0x21, 0x00


	//----- nvinfo : EIATTR_KPARAM_INFO
	.align		4
.L_15:
        /*0038*/ 	.byte	0x04, 0x17
        /*003a*/ 	.short	(.L_17 - .L_16)
.L_16:
        /*003c*/ 	.word	0x00000000
        /*0040*/ 	.short	0x0001
        /*0042*/ 	.short	0x0008
        /*0044*/ 	.byte	0x00, 0xf4, 0x21, 0x00


	//----- nvinfo : EIATTR_KPARAM_INFO
	.align		4
.L_17:
        /*0048*/ 	.byte	0x04, 0x17
        /*004a*/ 	.short	(.L_19 - .L_18)
.L_18:
        /*004c*/ 	.word	0x00000000
        /*0050*/ 	.short	0x0000
        /*0052*/ 	.short	0x0000
        /*0054*/ 	.byte	0x00, 0xf4, 0x21, 0x00


	//----- nvinfo : EIATTR_SPARSE_MMA_MASK
	.align		4
.L_19:
        /*0058*/ 	.byte	0x03, 0x50
        /*005a*/ 	.short	0x0000


	//----- nvinfo : EIATTR_MAXREG_COUNT
	.align		4
        /*005c*/ 	.byte	0x03, 0x1b
        /*005e*/ 	.short	0x00ff


	//----- nvinfo : EIATTR_EXIT_INSTR_OFFSETS
	.align		4
        /*0060*/ 	.byte	0x04, 0x1c
        /*0062*/ 	.short	(.L_21 - .L_20)


	//   ....[0]....
.L_20:
        /*0064*/ 	.word	0x00000310


	//   ....[1]....
        /*0068*/ 	.word	0x00000340


	//----- nvinfo : EIATTR_REQNTID
	.align		4
.L_21:
        /*006c*/ 	.byte	0x04, 0x10
        /*006e*/ 	.short	(.L_23 - .L_22)
.L_22:
        /*0070*/ 	.word	0x00000020
        /*0074*/ 	.word	0x00000001
        /*0078*/ 	.word	0x00000001


	//----- nvinfo : EIATTR_CBANK_PARAM_SIZE
	.align		4
.L_23:
        /*007c*/ 	.byte	0x03, 0x19
        /*007e*/ 	.short	0x0024


	//----- nvinfo : EIATTR_PARAM_CBANK
	.align		4
        /*0080*/ 	.byte	0x04, 0x0a
        /*0082*/ 	.short	(.L_25 - .L_24)
	.align		4
.L_24:
        /*0084*/ 	.word	index@(.nv.constant0.triton_poi_fused_add_native_layer_norm_4)
        /*0088*/ 	.short	0x0210
        /*008a*/ 	.short	0x0024


	//----- nvinfo : EIATTR_SW_WAR
	.align		4
.L_25:
        /*008c*/ 	.byte	0x04, 0x36
        /*008e*/ 	.short	(.L_27 - .L_26)
.L_26:
        /*0090*/ 	.word	0x00000008
.L_27:


//--------------------- .nv.callgraph             --------------------------
	.section	.nv.callgraph,"",@"SHT_CUDA_CALLGRAPH"
	.align	4
	.sectionentsize	8
	.align		4
        /*0000*/ 	.word	0x00000000
	.align		4
        /*0004*/ 	.word	0xffffffff
	.align		4
        /*0008*/ 	.word	0x00000000
	.align		4
        /*000c*/ 	.word	0xfffffffe
	.align		4
        /*0010*/ 	.word	0x00000000
	.align		4
        /*0014*/ 	.word	0xfffffffd
	.align		4
        /*0018*/ 	.word	0x00000000
	.align		4
        /*001c*/ 	.word	0xfffffffc


//--------------------- .text.triton_poi_fused_add_native_layer_norm_4 --------------------------
	.section	.text.triton_poi_fused_add_native_layer_norm_4,"ax",@progbits
	.align	128
        .global         triton_poi_fused_add_native_layer_norm_4
        .type           triton_poi_fused_add_native_layer_norm_4,@function
        .size           triton_poi_fused_add_native_layer_norm_4,(.L_x_1 - triton_poi_fused_add_native_layer_norm_4)
        .other          triton_poi_fused_add_native_layer_norm_4,@"STO_CUDA_ENTRY STV_DEFAULT"
triton_poi_fused_add_native_layer_norm_4:
.text.triton_poi_fused_add_native_layer_norm_4:
[----:B------:R-:W0:Y:S02]  /*0000*/  LDC R1, c[0x0][0x28] ;  /* 0x00000a00ff017b82 */ /* 0x000e240000000800 */
[----:B------:R-:W1:Y:S01]  /*0010*/  S2R R14, SR_TID.X ;  /* 0x00000000000e7919 */ /* 0x000e620000002100 */
[----:B------:R-:W2:Y:S01]  /*0020*/  LDC.64 R2, c[0x0][0x210] ;  /* 0x00008400ff027b82 */ /* 0x000ea20000000a00 */
[----:B------:R-:W-:Y:S01]  /*0030*/  HFMA2.MMA R13, -RZ, RZ, 0, 0 ;  /* 0x00000000ff0d7435 */ /* 0x000fe200000001ff */
[----:B------:R-:W-:Y:S01]  /*0040*/  CS2R R8, SRZ ;  /* 0x0000000000087805 */ /* 0x000fe2000001ff00 */
[----:B------:R-:W3:Y:S01]  /*0050*/  S2R R11, SR_CTAID.X ;  /* 0x00000000000b7919 */ /* 0x000ee20000002500 */
[----:B------:R-:W-:Y:S01]  /*0060*/  ULDC.64 UR4, c[0x0][0x208] ;  /* 0x0000820000047ab9 */ /* 0x000fe20000000a00 */
[----:B------:R-:W-:-:S03]  /*0070*/  MOV R10, RZ ;  /* 0x000000ff000a7202 */ /* 0x000fc60000000f00 */
[----:B------:R-:W4:Y:S01]  /*0080*/  LDC.64 R4, c[0x0][0x218] ;  /* 0x00008600ff047b82 */ /* 0x000f220000000a00 */
[----:B-1----:R-:W-:-:S04]  /*0090*/  LOP3.LUT R0, R14, 0x3, RZ, 0xc0, !PT ;  /* 0x000000030e007812 */ /* 0x002fc800078ec0ff */
[----:B---3--:R-:W-:Y:S01]  /*00a0*/  LEA R11, R11, R0, 0x2 ;  /* 0x000000000b0b7211 */ /* 0x008fe200078e10ff */
[----:B------:R-:W-:-:S03]  /*00b0*/  HFMA2.MMA R0, -RZ, RZ, 0, 0 ;  /* 0x00000000ff007435 */ /* 0x000fc600000001ff */
[C---:B------:R-:W-:Y:S02]  /*00c0*/  ISETP.GE.AND P0, PT, R11.reuse, 0x4, PT ;  /* 0x000000040b00780c */ /* 0x040fe40003f06270 */
[----:B------:R-:W-:-:S05]  /*00d0*/  SHF.L.U32 R7, R11, 0x2, RZ ;  /* 0x000000020b077819 */ /* 0x000fca00000006ff */
[----:B--2---:R-:W-:-:S04]  /*00e0*/  IMAD.WIDE R2, R7, 0x4, R2 ;  /* 0x0000000407027825 */ /* 0x004fc800078e0202 */
[----:B----4-:R-:W-:Y:S01]  /*00f0*/  IMAD.WIDE R4, R7, 0x4, R4 ;  /* 0x0000000407047825 */ /* 0x010fe200078e0204 */
[----:B------:R-:W-:Y:S01]  /*0100*/  CS2R R6, SRZ ;  /* 0x0000000000067805 */ /* 0x000fe2000001ff00 */
[----:B------:R-:W2:Y:S01]  /*0110*/  @!P0 LDG.E.EL R0, desc[UR4][R2.64] ;  /* 0x0000000402008981 */ /* 0x000ea2000c2e1900 */
[----:B------:R-:W-:-:S03]  /*0120*/  MOV R15, RZ ;  /* 0x000000ff000f7202 */ /* 0x000fc60000000f00 */
[----:B------:R-:W3:Y:S04]  /*0130*/  @!P0 LDG.E.EL R9, desc[UR4][R4.64+0x4] ;  /* 0x0000040404098981 */ /* 0x000ee8000c2e1900 */
[----:B------:R-:W3:Y:S04]  /*0140*/  @!P0 LDG.E.EL R6, desc[UR4][R2.64+0x4] ;  /* 0x0000040402068981 */ /* 0x000ee8000c2e1900 */
[----:B------:R-:W2:Y:S04]  /*0150*/  @!P0 LDG.E.EL R7, desc[UR4][R4.64] ;  /* 0x0000000404078981 */ /* 0x000ea8000c2e1900 */
[----:B------:R-:W4:Y:S04]  /*0160*/  @!P0 LDG.E.EL R8, desc[UR4][R2.64+0x8] ;  /* 0x0000080402088981 */ /* 0x000f28000c2e1900 */
[----:B------:R-:W4:Y:S04]  /*0170*/  @!P0 LDG.E.EL R13, desc[UR4][R4.64+0x8] ;  /* 0x00000804040d8981 */ /* 0x000f28000c2e1900 */
[----:B------:R-:W5:Y:S04]  /*0180*/  @!P0 LDG.E.EL R10, desc[UR4][R2.64+0xc] ;  /* 0x00000c04020a8981 */ /* 0x000f68000c2e1900 */
[----:B------:R-:W5:Y:S01]  /*0190*/  @!P0 LDG.E.EL R15, desc[UR4][R4.64+0xc] ;  /* 0x00000c04040f8981 */ /* 0x000f62000c2e1900 */
[----:B------:R-:W-:-:S04]  /*01a0*/  LOP3.LUT P0, RZ, R14, 0x1c, RZ, 0xc0, !PT ;  /* 0x0000001c0eff7812 */ /* 0x000fc8000780c0ff */
[----:B------:R-:W-:Y:S01]  /*01b0*/  ISETP.LT.AND P0, PT, R11, 0x4, !P0 ;  /* 0x000000040b00780c */ /* 0x000fe20004701270 */
[----:B---3--:R-:W-:Y:S01]  /*01c0*/  FADD R17, R9, R6 ;  /* 0x0000000609117221 */ /* 0x008fe20000000000 */
[----:B--2---:R-:W-:Y:S02]  /*01d0*/  FADD R0, R7, R0 ;  /* 0x0000000007007221 */ /* 0x004fe40000000000 */
[----:B------:R-:W1:Y:S01]  /*01e0*/  LDC.64 R6, c[0x0][0x220] ;  /* 0x00008800ff067b82 */ /* 0x000e620000000a00 */
[----:B----4-:R-:W-:Y:S01]  /*01f0*/  FADD R13, R13, R8 ;  /* 0x000000080d0d7221 */ /* 0x010fe20000000000 */
[----:B------:R-:W-:-:S04]  /*0200*/  FADD R8, R0, R17 ;  /* 0x0000001100087221 */ /* 0x000fc80000000000 */
[----:B------:R-:W-:Y:S01]  /*0210*/  FADD R9, R8, R13 ;  /* 0x0000000d08097221 */ /* 0x000fe20000000000 */
[----:B-----5:R-:W-:-:S04]  /*0220*/  FADD R10, R15, R10 ;  /* 0x0000000a0f0a7221 */ /* 0x020fc80000000000 */
[----:B------:R-:W-:Y:S02]  /*0230*/  FADD R12, R10, R9 ;  /* 0x000000090a0c7221 */ /* 0x000fe40000000000 */
[----:B------:R-:W2:Y:S02]  /*0240*/  LDC.64 R8, c[0x0][0x228] ;  /* 0x00008a00ff087b82 */ /* 0x000ea40000000a00 */
[----:B------:R-:W-:-:S04]  /*0250*/  FMUL R15, R12, 0.25 ;  /* 0x3e8000000c0f7820 */ /* 0x000fc80000400000 */
[--C-:B------:R-:W-:Y:S01]  /*0260*/  FADD R17, R17, -R15.reuse ;  /* 0x8000000f11117221 */ /* 0x100fe20000000000 */
[----:B------:R-:W-:-:S03]  /*0270*/  FADD R0, R0, -R15 ;  /* 0x8000000f00007221 */ /* 0x000fc60000000000 */
[----:B------:R-:W-:Y:S01]  /*0280*/  FMUL R17, R17, R17 ;  /* 0x0000001111117220 */ /* 0x000fe20000400000 */
[----:B-1----:R-:W-:-:S04]  /*0290*/  IMAD.WIDE R2, R11, 0x4, R6 ;  /* 0x000000040b027825 */ /* 0x002fc800078e0206 */
[----:B------:R-:W-:Y:S01]  /*02a0*/  FFMA R17, R0, R0, R17 ;  /* 0x0000000000117223 */ /* 0x000fe20000000011 */
[--C-:B------:R-:W-:Y:S01]  /*02b0*/  FADD R0, R13, -R15.reuse ;  /* 0x8000000f0d007221 */ /* 0x100fe20000000000 */
[----:B------:R-:W-:Y:S01]  /*02c0*/  FADD R10, R10, -R15 ;  /* 0x8000000f0a0a7221 */ /* 0x000fe20000000000 */
[----:B------:R1:W-:Y:S02]  /*02d0*/  @P0 STG.E desc[UR4][R2.64], R15 ;  /* 0x0000000f02000986 */ /* 0x0003e4000c101904 */
[----:B------:R-:W-:-:S04]  /*02e0*/  FFMA R17, R0, R0, R17 ;  /* 0x0000000000117223 */ /* 0x000fc80000000011 */
[----:B------:R-:W-:Y:S01]  /*02f0*/  FFMA R17, R10, R10, R17 ;  /* 0x0000000a0a117223 */ /* 0x000fe20000000011 */
[----:B--2---:R-:W-:Y:S01]  /*0300*/  IMAD.WIDE R4, R11, 0x4, R8 ;  /* 0x000000040b047825 */ /* 0x004fe200078e0208 */
[----:B------:R-:W-:Y:S06]  /*0310*/  @!P0 EXIT ;  /* 0x000000000000894d */ /* 0x000fec0003800000 */
[----:B------:R-:W-:-:S05]  /*0320*/  FMUL R17, R17, 0.25 ;  /* 0x3e80000011117820 */ /* 0x000fca0000400000 */
[----:B------:R-:W-:Y:S01]  /*0330*/  STG.E desc[UR4][R4.64], R17 ;  /* 0x0000001104007986 */ /* 0x000fe2000c101904 */
[----:B------:R-:W-:Y:S05]  /*0340*/  EXIT ;  /* 0x000000000000794d */ /* 0x000fea0003800000 */
.L_x_0:
[----:B------:R-:W-:-:S00]  /*0350*/  BRA `(.L_x_0) ;  /* 0xfffffffc00fc7947 */ /* 0x000fc0000383ffff */
[----:B------:R-:W-:-:S00]  /*0360*/  NOP ;  /* 0x0000000000007918 */ /* 0x000fc00000000000 */
        /* <DEDUP_REMOVED lines=9> */
.L_x_1:


//--------------------- .nv.constant0.triton_poi_fused_add_native_layer_norm_4 --------------------------
	.section	.nv.constant0.triton_poi_fused_add_native_layer_norm_4,"a",@progbits
	.sectionflags	@""
	.align	4
.nv.constant0.triton_poi_fused_add_native_layer_norm_4:
	.zero		564
